	.headerflags	@"EF_CUDA_TEXMODE_UNIFIED EF_CUDA_64BIT_ADDRESS EF_CUDA_ACCELERATORS EF_CUDA_SM90 EF_CUDA_VIRTUAL_SM(EF_CUDA_SM90)"
	.elftype	@"ET_EXEC"


//--------------------- .nv.info                  --------------------------
	.section	.nv.info,"",@"SHT_CUDA_INFO"
	.align	4


	//----- nvinfo : EIATTR_REGCOUNT
	.align		4
        /*0000*/ 	.byte	0x04, 0x2f
        /*0002*/ 	.short	(.L_1 - .L_0)
	.align		4
.L_0:
        /*0004*/ 	.word	index@(triton_poi_fused_max_pool2d_with_indices_28)
        /*0008*/ 	.word	0x00000012


	//----- nvinfo : EIATTR_MIN_STACK_SIZE
	.align		4
.L_1:
        /*000c*/ 	.byte	0x04, 0x12
        /*000e*/ 	.short	(.L_3 - .L_2)
	.align		4
.L_2:
        /*0010*/ 	.word	index@(triton_poi_fused_max_pool2d_with_indices_28)
        /*0014*/ 	.word	0x00000000


	//----- nvinfo : EIATTR_FRAME_SIZE
	.align		4
.L_3:
        /*0018*/ 	.byte	0x04, 0x11
        /*001a*/ 	.short	(.L_5 - .L_4)
	.align		4
.L_4:
        /*001c*/ 	.word	index@(triton_poi_fused_max_pool2d_with_indices_28)
        /*0020*/ 	.word	0x00000000


	//----- nvinfo : EIATTR_MIN_STACK_SIZE
	.align		4
.L_5:
        /*0024*/ 	.byte	0x04, 0x12
        /*0026*/ 	.short	(.L_7 - .L_6)
	.align		4
.L_6:
        /*0028*/ 	.word	index@(triton_poi_fused_max_pool2d_with_indices_28)
        /*002c*/ 	.word	0x00000000
.L_7:


//--------------------- .nv.info.triton_poi_fused_max_pool2d_with_indices_28 --------------------------
	.section	.nv.info.triton_poi_fused_max_pool2d_with_indices_28,"",@"SHT_CUDA_INFO"
	.sectionflags	@""
	.align	4


	//----- nvinfo : EIATTR_CUDA_API_VERSION
	.align		4
        /*0000*/ 	.byte	0x04, 0x37
        /*0002*/ 	.short	(.L_9 - .L_8)
.L_8:
        /*0004*/ 	.word	0x0000007c


	//----- nvinfo : EIATTR_KPARAM_INFO
	.align		4
.L_9:
        /*0008*/ 	.byte	0x04, 0x17
        /*000a*/ 	.short	(.L_11 - .L_10)
.L_10:
        /*000c*/ 	.word	0x00000000
        /*0010*/ 	.short	0x0003
        /*0012*/ 	.short	0x0018
        /*0014*/ 	.byte	0x00, 0xf0, 0x11, 0x00


	//----- nvinfo : EIATTR_KPARAM_INFO
	.align		4
.L_11:
        /*0018*/ 	.byte	0x04, 0x17
        /*001a*/ 	.short	(.L_13 - .L_12)
.L_12:
        /*001c*/ 	.word	0x00000000
        /*0020*/ 	.short	0x0002
        /*0022*/ 	.short	0x0010
        /*0024*/ 	.byte	0x00, 0xf4, 0x21, 0x00


	//----- nvinfo : EIATTR_KPARAM_INFO
	.align		4
.L_13:
        /*0028*/ 	.byte	0x04, 0x17
        /*002a*/ 	.short	(.L_15 - .L_14)
.L_14:
        /*002c*/ 	.word	0x00000000
        /*0030*/ 	.short	0x0001
        /*0032*/ 	.short	0x0008
        /*0034*/ 	.byte	0x00, 0xf4, 0x21, 0x00


	//----- nvinfo : EIATTR_KPARAM_INFO
	.align		4
.L_15:
        /*0038*/ 	.byte	0x04, 0x17
        /*003a*/ 	.short	(.L_17 - .L_16)
.L_16:
        /*003c*/ 	.word	0x00000000
        /*0040*/ 	.short	0x0000
        /*0042*/ 	.short	0x0000
        /*0044*/ 	.byte	0x00, 0xf4, 0x21, 0x00


	//----- nvinfo : EIATTR_SPARSE_MMA_MASK
	.align		4
.L_17:
        /*0048*/ 	.byte	0x03, 0x50
        /*004a*/ 	.short	0x0000


	//----- nvinfo : EIATTR_MAXREG_COUNT
	.align		4
        /*004c*/ 	.byte	0x03, 0x1b
        /*004e*/ 	.short	0x00ff


	//----- nvinfo : EIATTR_EXIT_INSTR_OFFSETS
	.align		4
        /*0050*/ 	.byte	0x04, 0x1c
        /*0052*/ 	.short	(.L_19 - .L_18)


	//   ....[0]....
.L_18:
        /*0054*/ 	.word	0x000002d0


	//   ....[1]....
        /*0058*/ 	.word	0x000002f0


	//----- nvinfo : EIATTR_REQNTID
	.align		4
.L_19:
        /*005c*/ 	.byte	0x04, 0x10
        /*005e*/ 	.short	(.L_21 - .L_20)
.L_20:
        /*0060*/ 	.word	0x00000080
        /*0064*/ 	.word	0x00000001
        /*0068*/ 	.word	0x00000001


	//----- nvinfo : EIATTR_CBANK_PARAM_SIZE
	.align		4
.L_21:
        /*006c*/ 	.byte	0x03, 0x19
        /*006e*/ 	.short	0x001c


	//----- nvinfo : EIATTR_PARAM_CBANK
	.align		4
        /*0070*/ 	.byte	0x04, 0x0a
        /*0072*/ 	.short	(.L_23 - .L_22)
	.align		4
.L_22:
        /*0074*/ 	.word	index@(.nv.constant0.triton_poi_fused_max_pool2d_with_indices_28)
        /*0078*/ 	.short	0x0210
        /*007a*/ 	.short	0x001c


	//----- nvinfo : EIATTR_SW_WAR
	.align		4
.L_23:
        /*007c*/ 	.byte	0x04, 0x36
        /*007e*/ 	.short	(.L_25 - .L_24)
.L_24:
        /*0080*/ 	.word	0x00000008
.L_25:


//--------------------- .nv.callgraph             --------------------------
	.section	.nv.callgraph,"",@"SHT_CUDA_CALLGRAPH"
	.align	4
	.sectionentsize	8
	.align		4
        /*0000*/ 	.word	0x00000000
	.align		4
        /*0004*/ 	.word	0xffffffff
	.align		4
        /*0008*/ 	.word	0x00000000
	.align		4
        /*000c*/ 	.word	0xfffffffe
	.align		4
        /*0010*/ 	.word	0x00000000
	.align		4
        /*0014*/ 	.word	0xfffffffd
	.align		4
        /*0018*/ 	.word	0x00000000
	.align		4
        /*001c*/ 	.word	0xfffffffc


//--------------------- .text.triton_poi_fused_max_pool2d_with_indices_28 --------------------------
	.section	.text.triton_poi_fused_max_pool2d_with_indices_28,"ax",@progbits
	.align	128
        .global         triton_poi_fused_max_pool2d_with_indices_28
        .type           triton_poi_fused_max_pool2d_with_indices_28,@function
        .size           triton_poi_fused_max_pool2d_with_indices_28,(.L_x_1 - triton_poi_fused_max_pool2d_with_indices_28)
        .other          triton_poi_fused_max_pool2d_with_indices_28,@"STO_CUDA_ENTRY STV_DEFAULT"
triton_poi_fused_max_pool2d_with_indices_28:
.text.triton_poi_fused_max_pool2d_with_indices_28:
[----:B------:R-:W0:Y:S02]  /*0000*/  LDC R1, c[0x0][0x28] ;  /* 0x00000a00ff017b82 */ /* 0x000e240000000800 */
[----:B------:R-:W1:Y:S01]  /*0010*/  S2R R0, SR_TID.X ;  /* 0x0000000000007919 */ /* 0x000e620000002100 */
[----:B------:R-:W-:Y:S02]  /*0020*/  CS2R R12, SRZ ;  /* 0x00000000000c7805 */ /* 0x000fe4000001ff00 */
[----:B------:R-:W-:Y:S01]  /*0030*/  CS2R R14, SRZ ;  /* 0x00000000000e7805 */ /* 0x000fe2000001ff00 */
[----:B------:R-:W-:Y:S01]  /*0040*/  ULDC.64 UR4, c[0x0][0x208] ;  /* 0x0000820000047ab9 */ /* 0x000fe20000000a00 */
[----:B------:R-:W2:Y:S01]  /*0050*/  S2R R3, SR_CTAID.X ;  /* 0x0000000000037919 */ /* 0x000ea20000002500 */
[----:B------:R-:W-:Y:S01]  /*0060*/  ULDC.64 UR6, c[0x0][0x220] ;  /* 0x0000880000067ab9 */ /* 0x000fe20000000a00 */
[----:B-1----:R-:W-:-:S05]  /*0070*/  LOP3.LUT R0, R0, 0x7f, RZ, 0xc0, !PT ;  /* 0x0000007f00007812 */ /* 0x002fca00078ec0ff */
[----:B--2---:R-:W-:Y:S02]  /*0080*/  IMAD R0, R3, 0x80, R0 ;  /* 0x0000008003007824 */ /* 0x004fe400078e0200 */
[----:B------:R-:W1:Y:S03]  /*0090*/  LDC.64 R2, c[0x0][0x210] ;  /* 0x00008400ff027b82 */ /* 0x000e660000000a00 */
[----:B------:R-:W-:Y:S02]  /*00a0*/  SHF.R.S32.HI R5, RZ, 0x1f, R0 ;  /* 0x0000001fff057819 */ /* 0x000fe40000011400 */
[----:B------:R-:W-:Y:S02]  /*00b0*/  ISETP.GE.AND P0, PT, R0, 0x800, PT ;  /* 0x000008000000780c */ /* 0x000fe40003f06270 */
[----:B------:R-:W-:-:S05]  /*00c0*/  LEA.HI R5, R5, R0, RZ, 0x9 ;  /* 0x0000000005057211 */ /* 0x000fca00078f48ff */
[C---:B------:R-:W-:Y:S01]  /*00d0*/  IMAD.SHL.U32 R4, R5.reuse, 0x4, RZ ;  /* 0x0000000405047824 */ /* 0x040fe200078e00ff */
[----:B------:R-:W-:-:S04]  /*00e0*/  LOP3.LUT R5, R5, 0xfffffe00, RZ, 0xc0, !PT ;  /* 0xfffffe0005057812 */ /* 0x000fc800078ec0ff */
[----:B------:R-:W-:-:S04]  /*00f0*/  LOP3.LUT R4, R4, 0xfffff800, RZ, 0xc0, !PT ;  /* 0xfffff80004047812 */ /* 0x000fc800078ec0ff */
[----:B------:R-:W-:-:S05]  /*0100*/  IADD3 R11, R4, R0, -R5 ;  /* 0x00000000040b7210 */ /* 0x000fca0007ffe805 */
[C---:B------:R-:W-:Y:S02]  /*0110*/  VIADD R7, R11.reuse, 0x200 ;  /* 0x000002000b077836 */ /* 0x040fe40000000000 */
[----:B-1----:R-:W-:-:S04]  /*0120*/  IMAD.WIDE R4, R11, 0x4, R2 ;  /* 0x000000040b047825 */ /* 0x002fc800078e0202 */
[--C-:B------:R-:W-:Y:S01]  /*0130*/  IMAD.WIDE R6, R7, 0x4, R2.reuse ;  /* 0x0000000407067825 */ /* 0x100fe200078e0202 */
[----:B------:R-:W2:Y:S03]  /*0140*/  @!P0 LDG.E R12, desc[UR4][R4.64] ;  /* 0x00000004040c8981 */ /* 0x000ea6000c1e1900 */
[----:B------:R-:W-:Y:S01]  /*0150*/  VIADD R9, R11, 0x400 ;  /* 0x000004000b097836 */ /* 0x000fe20000000000 */
[----:B------:R-:W2:Y:S03]  /*0160*/  @!P0 LDG.E R15, desc[UR4][R6.64] ;  /* 0x00000004060f8981 */ /* 0x000ea6000c1e1900 */
[----:B------:R-:W-:-:S04]  /*0170*/  IMAD.WIDE R8, R9, 0x4, R2 ;  /* 0x0000000409087825 */ /* 0x000fc800078e0202 */
[----:B------:R-:W-:Y:S01]  /*0180*/  VIADD R11, R11, 0x600 ;  /* 0x000006000b0b7836 */ /* 0x000fe20000000000 */
[----:B------:R-:W3:Y:S03]  /*0190*/  @!P0 LDG.E R14, desc[UR4][R8.64] ;  /* 0x00000004080e8981 */ /* 0x000ee6000c1e1900 */
[----:B------:R-:W-:Y:S02]  /*01a0*/  IMAD.WIDE R2, R11, 0x4, R2 ;  /* 0x000000040b027825 */ /* 0x000fe400078e0202 */
[----:B------:R-:W1:Y:S03]  /*01b0*/  LDC.64 R10, c[0x0][0x218] ;  /* 0x00008600ff0a7b82 */ /* 0x000e660000000a00 */
[----:B------:R1:W4:Y:S02]  /*01c0*/  @!P0 LDG.E R13, desc[UR4][R2.64] ;  /* 0x00000004020d8981 */ /* 0x000324000c1e1900 */
[----:B-1----:R-:W-:Y:S01]  /*01d0*/  IMAD.WIDE R2, R0, 0x4, R10 ;  /* 0x0000000400027825 */ /* 0x002fe200078e020a */
[----:B--2---:R-:W-:-:S02]  /*01e0*/  FSETP.GT.AND P3, PT, R15, R12, PT ;  /* 0x0000000c0f00720b */ /* 0x004fc40003f64000 */
[----:B------:R-:W-:Y:S02]  /*01f0*/  FSETP.NAN.AND P1, PT, R15, R15, PT ;  /* 0x0000000f0f00720b */ /* 0x000fe40003f28000 */
[----:B---3--:R-:W-:-:S09]  /*0200*/  FSETP.NAN.AND P4, PT, R14, R14, PT ;  /* 0x0000000e0e00720b */ /* 0x008fd20003f88000 */
[----:B------:R-:W-:Y:S02]  /*0210*/  @!P3 FSEL R15, R15, R12, P1 ;  /* 0x0000000c0f0fb208 */ /* 0x000fe40000800000 */
[----:B----4-:R-:W-:Y:S02]  /*0220*/  FSETP.NAN.AND P2, PT, R13, R13, PT ;  /* 0x0000000d0d00720b */ /* 0x010fe40003f48000 */
[----:B------:R-:W-:-:S04]  /*0230*/  FSETP.GEU.AND P1, PT, R15, R14, PT ;  /* 0x0000000e0f00720b */ /* 0x000fc80003f2e000 */
[----:B------:R-:W-:-:S04]  /*0240*/  @!P4 FSEL R14, R14, R15, !P1 ;  /* 0x0000000f0e0ec208 */ /* 0x000fc80004800000 */
[----:B------:R-:W-:Y:S02]  /*0250*/  FSETP.GEU.AND P4, PT, R14, R13, PT ;  /* 0x0000000d0e00720b */ /* 0x000fe40003f8e000 */
[----:B------:R-:W-:Y:S02]  /*0260*/  SEL R5, RZ, 0x1, !P3 ;  /* 0x00000001ff057807 */ /* 0x000fe40005800000 */
[----:B------:R-:W-:Y:S02]  /*0270*/  @!P2 SEL R13, R13, R14, !P4 ;  /* 0x0000000e0d0da207 */ /* 0x000fe40006000000 */
[----:B------:R-:W-:Y:S02]  /*0280*/  IADD3 R4, P2, R0, UR6, RZ ;  /* 0x0000000600047c10 */ /* 0x000fe4000ff5e0ff */
[----:B------:R-:W-:Y:S01]  /*0290*/  SEL R6, R5, 0x2, P1 ;  /* 0x0000000205067807 */ /* 0x000fe20000800000 */
[----:B------:R1:W-:Y:S01]  /*02a0*/  @!P0 STG.E desc[UR4][R2.64], R13 ;  /* 0x0000000d02008986 */ /* 0x0003e2000c101904 */
[----:B------:R-:W-:-:S02]  /*02b0*/  LEA.HI.X.SX32 R5, R0, UR7, 0x1, P2 ;  /* 0x0000000700057c11 */ /* 0x000fc400090f0eff */
[----:B------:R-:W-:Y:S01]  /*02c0*/  SEL R7, R6, 0x3, P4 ;  /* 0x0000000306077807 */ /* 0x000fe20002000000 */
[----:B------:R-:W-:Y:S06]  /*02d0*/  @P0 EXIT ;  /* 0x000000000000094d */ /* 0x000fec0003800000 */
[----:B------:R-:W-:Y:S01]  /*02e0*/  STG.E.U8 desc[UR4][R4.64], R7 ;  /* 0x0000000704007986 */ /* 0x000fe2000c101104 */
[----:B------:R-:W-:Y:S05]  /*02f0*/  EXIT ;  /* 0x000000000000794d */ /* 0x000fea0003800000 */
.L_x_0:
[----:B------:R-:W-:-:S00]  /*0300*/  BRA `(.L_x_0) ;  /* 0xfffffffc00fc7947 */ /* 0x000fc0000383ffff */
[----:B------:R-:W-:-:S00]  /*0310*/  NOP ;  /* 0x0000000000007918 */ /* 0x000fc00000000000 */
        /* <DEDUP_REMOVED lines=14> */
.L_x_1:


//--------------------- .nv.constant0.triton_poi_fused_max_pool2d_with_indices_28 --------------------------
	.section	.nv.constant0.triton_poi_fused_max_pool2d_with_indices_28,"a",@progbits
	.sectionflags	@""
	.align	4
.nv.constant0.triton_poi_fused_max_pool2d_with_indices_28:
	.zero		556
